//
// Generated by NVIDIA NVVM Compiler
//
// Compiler Build ID: CL-36424714
// Cuda compilation tools, release 13.0, V13.0.88
// Based on NVVM 20.0.0
//

.version 9.0
.target sm_100
.address_size 64

	// .globl	_Z14mul2_cuda_implPim

.visible .entry _Z14mul2_cuda_implPim(
	.param .u64 .ptr .align 1 _Z14mul2_cuda_implPim_param_0,
	.param .u64 _Z14mul2_cuda_implPim_param_1
)
{
	.reg .pred 	%p<2>;
	.reg .b32 	%r<7>;
	.reg .b64 	%rd<7>;

	ld.param.u64 	%rd2, [_Z14mul2_cuda_implPim_param_0];
	ld.param.u64 	%rd3, [_Z14mul2_cuda_implPim_param_1];
	mov.u32 	%r1, %ntid.x;
	mov.u32 	%r2, %ctaid.x;
	mov.u32 	%r3, %tid.x;
	mad.lo.s32 	%r4, %r1, %r2, %r3;
	cvt.s64.s32 	%rd1, %r4;
	setp.le.u64 	%p1, %rd3, %rd1;
	@%p1 bra 	$L__BB0_2;
	cvta.to.global.u64 	%rd4, %rd2;
	shl.b64 	%rd5, %rd1, 2;
	add.s64 	%rd6, %rd4, %rd5;
	ld.global.u32 	%r5, [%rd6];
	shl.b32 	%r6, %r5, 1;
	st.global.u32 	[%rd6], %r6;
$L__BB0_2:
	ret;

}
	// .globl	_Z13mul_cuda_implPiS_S_m
.visible .entry _Z13mul_cuda_implPiS_S_m(
	.param .u64 .ptr .align 1 _Z13mul_cuda_implPiS_S_m_param_0,
	.param .u64 .ptr .align 1 _Z13mul_cuda_implPiS_S_m_param_1,
	.param .u64 .ptr .align 1 _Z13mul_cuda_implPiS_S_m_param_2,
	.param .u64 _Z13mul_cuda_implPiS_S_m_param_3
)
{
	.reg .pred 	%p<2>;
	.reg .b32 	%r<8>;
	.reg .b64 	%rd<13>;

	ld.param.u64 	%rd2, [_Z13mul_cuda_implPiS_S_m_param_0];
	ld.param.u64 	%rd3, [_Z13mul_cuda_implPiS_S_m_param_1];
	ld.param.u64 	%rd4, [_Z13mul_cuda_implPiS_S_m_param_2];
	ld.param.u64 	%rd5, [_Z13mul_cuda_implPiS_S_m_param_3];
	mov.u32 	%r1, %ntid.x;
	mov.u32 	%r2, %ctaid.x;
	mov.u32 	%r3, %tid.x;
	mad.lo.s32 	%r4, %r1, %r2, %r3;
	cvt.s64.s32 	%rd1, %r4;
	setp.le.u64 	%p1, %rd5, %rd1;
	@%p1 bra 	$L__BB1_2;
	cvta.to.global.u64 	%rd6, %rd2;
	cvta.to.global.u64 	%rd7, %rd3;
	cvta.to.global.u64 	%rd8, %rd4;
	shl.b64 	%rd9, %rd1, 2;
	add.s64 	%rd10, %rd6, %rd9;
	ld.global.u32 	%r5, [%rd10];
	add.s64 	%rd11, %rd7, %rd9;
	ld.global.u32 	%r6, [%rd11];
	mul.lo.s32 	%r7, %r6, %r5;
	add.s64 	%rd12, %rd8, %rd9;
	st.global.u32 	[%rd12], %r7;
$L__BB1_2:
	ret;

}


// ===== COMPILED SASS (sm_100) =====

	.target	sm_100

	.elftype	@"ET_EXEC"


//--------------------- .note.nv.tkinfo           --------------------------
	.section	.note.nv.tkinfo,"",@"SHT_NOTE"
	.sectionflags	@"SHF_NOTE_NV_TKINFO"
	.tkinfo
        /*0018*/ 	.word	0x00000002
        /*0030*/ 	.string	""
        /*0030*/ 	.string	"ptxas"
        /*0030*/ 	.string	"Cuda compilation tools, release 13.0, V13.0.88"
        /*0030*/ 	.string	"Build cuda_13.0.r13.0/compiler.36424714_0"
        /*0030*/ 	.string	"-arch sm_100 -m 64 "



//--------------------- .note.nv.cuinfo           --------------------------
	.section	.note.nv.cuinfo,"",@"SHT_NOTE"
	.sectionflags	@"SHF_NOTE_NV_CUINFO"
        /*0018*/ 	.short	0x0002
        /*001a*/ 	.short	0x0064
        /*001c*/ 	.short	0x0082
	.zero		2


//--------------------- .nv.info                  --------------------------
	.section	.nv.info,"",@"SHT_CUDA_INFO"
	.align	4


	//----- nvinfo : EIATTR_REGCOUNT
	.align		4
        /*0000*/ 	.byte	0x04, 0x2f
        /*0002*/ 	.short	(.L_1 - .L_0)
	.align		4
.L_0:
        /*0004*/ 	.word	index@(_Z14mul2_cuda_implPim)
        /*0008*/ 	.word	0x00000008


	//----- nvinfo : EIATTR_FRAME_SIZE
	.align		4
.L_1:
        /*000c*/ 	.byte	0x04, 0x11
        /*000e*/ 	.short	(.L_3 - .L_2)
	.align		4
.L_2:
        /*0010*/ 	.word	index@(_Z14mul2_cuda_implPim)
        /*0014*/ 	.word	0x00000000


	//----- nvinfo : EIATTR_REGCOUNT
	.align		4
.L_3:
        /*0018*/ 	.byte	0x04, 0x2f
        /*001a*/ 	.short	(.L_5 - .L_4)
	.align		4
.L_4:
        /*001c*/ 	.word	index@(_Z13mul_cuda_implPiS_S_m)
        /*0020*/ 	.word	0x0000000c


	//----- nvinfo : EIATTR_FRAME_SIZE
	.align		4
.L_5:
        /*0024*/ 	.byte	0x04, 0x11
        /*0026*/ 	.short	(.L_7 - .L_6)
	.align		4
.L_6:
        /*0028*/ 	.word	index@(_Z13mul_cuda_implPiS_S_m)
        /*002c*/ 	.word	0x00000000


	//----- nvinfo : EIATTR_MIN_STACK_SIZE
	.align		4
.L_7:
        /*0030*/ 	.byte	0x04, 0x12
        /*0032*/ 	.short	(.L_9 - .L_8)
	.align		4
.L_8:
        /*0034*/ 	.word	index@(_Z13mul_cuda_implPiS_S_m)
        /*0038*/ 	.word	0x00000000


	//----- nvinfo : EIATTR_MIN_STACK_SIZE
	.align		4
.L_9:
        /*003c*/ 	.byte	0x04, 0x12
        /*003e*/ 	.short	(.L_11 - .L_10)
	.align		4
.L_10:
        /*0040*/ 	.word	index@(_Z14mul2_cuda_implPim)
        /*0044*/ 	.word	0x00000000
.L_11:


//--------------------- .nv.compat                --------------------------
	.section	.nv.compat,"",@"SHT_CUDA_COMPAT_INFO"
	.align	4
        /*0000*/ 	.byte	0x02, 0x09, 0x00, 0x00, 0x02, 0x02, 0x01, 0x00, 0x02, 0x05, 0x05, 0x00, 0x03, 0x07, 0x01, 0x01
        /*0010*/ 	.byte	0x02, 0x03, 0x00, 0x00, 0x02, 0x06, 0x01, 0x00, 0x04, 0x0b, 0x08, 0x00, 0x09, 0x00, 0x00, 0x00
        /*0020*/ 	.byte	0x00, 0x00, 0x00, 0x00


//--------------------- .nv.info._Z13mul_cuda_implPiS_S_m --------------------------
	.section	.nv.info._Z13mul_cuda_implPiS_S_m,"",@"SHT_CUDA_INFO"
	.sectionflags	@""
	.align	4


	//----- nvinfo : EIATTR_CUDA_API_VERSION
	.align		4
        /*0000*/ 	.byte	0x04, 0x37
        /*0002*/ 	.short	(.L_13 - .L_12)
.L_12:
        /*0004*/ 	.word	0x00000082


	//----- nvinfo : EIATTR_KPARAM_INFO
	.align		4
.L_13:
        /*0008*/ 	.byte	0x04, 0x17
        /*000a*/ 	.short	(.L_15 - .L_14)
.L_14:
        /*000c*/ 	.word	0x00000000
        /*0010*/ 	.short	0x0003
        /*0012*/ 	.short	0x0018
        /*0014*/ 	.byte	0x00, 0xf0, 0x21, 0x00


	//----- nvinfo : EIATTR_KPARAM_INFO
	.align		4
.L_15:
        /*0018*/ 	.byte	0x04, 0x17
        /*001a*/ 	.short	(.L_17 - .L_16)
.L_16:
        /*001c*/ 	.word	0x00000000
        /*0020*/ 	.short	0x0002
        /*0022*/ 	.short	0x0010
        /*0024*/ 	.byte	0x00, 0xf5, 0x21, 0x00


	//----- nvinfo : EIATTR_KPARAM_INFO
	.align		4
.L_17:
        /*0028*/ 	.byte	0x04, 0x17
        /*002a*/ 	.short	(.L_19 - .L_18)
.L_18:
        /*002c*/ 	.word	0x00000000
        /*0030*/ 	.short	0x0001
        /*0032*/ 	.short	0x0008
        /*0034*/ 	.byte	0x00, 0xf5, 0x21, 0x00


	//----- nvinfo : EIATTR_KPARAM_INFO
	.align		4
.L_19:
        /*0038*/ 	.byte	0x04, 0x17
        /*003a*/ 	.short	(.L_21 - .L_20)
.L_20:
        /*003c*/ 	.word	0x00000000
        /*0040*/ 	.short	0x0000
        /*0042*/ 	.short	0x0000
        /*0044*/ 	.byte	0x00, 0xf5, 0x21, 0x00


	//----- nvinfo : EIATTR_SPARSE_MMA_MASK
	.align		4
.L_21:
        /*0048*/ 	.byte	0x03, 0x50
        /*004a*/ 	.short	0x0000


	//----- nvinfo : EIATTR_MAXREG_COUNT
	.align		4
        /*004c*/ 	.byte	0x03, 0x1b
        /*004e*/ 	.short	0x00ff


	//----- nvinfo : EIATTR_MERCURY_ISA_VERSION
	.align		4
        /*0050*/ 	.byte	0x03, 0x5f
        /*0052*/ 	.short	0x0101


	//----- nvinfo : EIATTR_VRC_CTA_INIT_COUNT
	.align		4
        /*0054*/ 	.byte	0x02, 0x4a
	.zero		1
	.zero		1


	//----- nvinfo : EIATTR_EXIT_INSTR_OFFSETS
	.align		4
        /*0058*/ 	.byte	0x04, 0x1c
        /*005a*/ 	.short	(.L_23 - .L_22)


	//   ....[0]....
.L_22:
        /*005c*/ 	.word	0x00000090


	//   ....[1]....
        /*0060*/ 	.word	0x00000190


	//----- nvinfo : EIATTR_CBANK_PARAM_SIZE
	.align		4
.L_23:
        /*0064*/ 	.byte	0x03, 0x19
        /*0066*/ 	.short	0x0020


	//----- nvinfo : EIATTR_PARAM_CBANK
	.align		4
        /*0068*/ 	.byte	0x04, 0x0a
        /*006a*/ 	.short	(.L_25 - .L_24)
	.align		4
.L_24:
        /*006c*/ 	.word	index@(.nv.constant0._Z13mul_cuda_implPiS_S_m)
        /*0070*/ 	.short	0x0380
        /*0072*/ 	.short	0x0020


	//----- nvinfo : EIATTR_SW_WAR
	.align		4
.L_25:
        /*0074*/ 	.byte	0x04, 0x36
        /*0076*/ 	.short	(.L_27 - .L_26)
.L_26:
        /*0078*/ 	.word	0x00000008
.L_27:


//--------------------- .nv.info._Z14mul2_cuda_implPim --------------------------
	.section	.nv.info._Z14mul2_cuda_implPim,"",@"SHT_CUDA_INFO"
	.sectionflags	@""
	.align	4


	//----- nvinfo : EIATTR_CUDA_API_VERSION
	.align		4
        /*0000*/ 	.byte	0x04, 0x37
        /*0002*/ 	.short	(.L_29 - .L_28)
.L_28:
        /*0004*/ 	.word	0x00000082


	//----- nvinfo : EIATTR_KPARAM_INFO
	.align		4
.L_29:
        /*0008*/ 	.byte	0x04, 0x17
        /*000a*/ 	.short	(.L_31 - .L_30)
.L_30:
        /*000c*/ 	.word	0x00000000
        /*0010*/ 	.short	0x0001
        /*0012*/ 	.short	0x0008
        /*0014*/ 	.byte	0x00, 0xf0, 0x21, 0x00


	//----- nvinfo : EIATTR_KPARAM_INFO
	.align		4
.L_31:
        /*0018*/ 	.byte	0x04, 0x17
        /*001a*/ 	.short	(.L_33 - .L_32)
.L_32:
        /*001c*/ 	.word	0x00000000
        /*0020*/ 	.short	0x0000
        /*0022*/ 	.short	0x0000
        /*0024*/ 	.byte	0x00, 0xf5, 0x21, 0x00


	//----- nvinfo : EIATTR_SPARSE_MMA_MASK
	.align		4
.L_33:
        /*0028*/ 	.byte	0x03, 0x50
        /*002a*/ 	.short	0x0000


	//----- nvinfo : EIATTR_MAXREG_COUNT
	.align		4
        /*002c*/ 	.byte	0x03, 0x1b
        /*002e*/ 	.short	0x00ff


	//----- nvinfo : EIATTR_MERCURY_ISA_VERSION
	.align		4
        /*0030*/ 	.byte	0x03, 0x5f
        /*0032*/ 	.short	0x0101


	//----- nvinfo : EIATTR_VRC_CTA_INIT_COUNT
	.align		4
        /*0034*/ 	.byte	0x02, 0x4a
	.zero		1
	.zero		1


	//----- nvinfo : EIATTR_EXIT_INSTR_OFFSETS
	.align		4
        /*0038*/ 	.byte	0x04, 0x1c
        /*003a*/ 	.short	(.L_35 - .L_34)


	//   ....[0]....
.L_34:
        /*003c*/ 	.word	0x00000090


	//   ....[1]....
        /*0040*/ 	.word	0x00000110


	//----- nvinfo : EIATTR_CBANK_PARAM_SIZE
	.align		4
.L_35:
        /*0044*/ 	.byte	0x03, 0x19
        /*0046*/ 	.short	0x0010


	//----- nvinfo : EIATTR_PARAM_CBANK
	.align		4
        /*0048*/ 	.byte	0x04, 0x0a
        /*004a*/ 	.short	(.L_37 - .L_36)
	.align		4
.L_36:
        /*004c*/ 	.word	index@(.nv.constant0._Z14mul2_cuda_implPim)
        /*0050*/ 	.short	0x0380
        /*0052*/ 	.short	0x0010


	//----- nvinfo : EIATTR_SW_WAR
	.align		4
.L_37:
        /*0054*/ 	.byte	0x04, 0x36
        /*0056*/ 	.short	(.L_39 - .L_38)
.L_38:
        /*0058*/ 	.word	0x00000008
.L_39:


//--------------------- .nv.callgraph             --------------------------
	.section	.nv.callgraph,"",@"SHT_CUDA_CALLGRAPH"
	.align	4
	.sectionentsize	8
	.align		4
        /*0000*/ 	.word	0x00000000
	.align		4
        /*0004*/ 	.word	0xffffffff
	.align		4
        /*0008*/ 	.word	0x00000000
	.align		4
        /*000c*/ 	.word	0xfffffffe
	.align		4
        /*0010*/ 	.word	0x00000000
	.align		4
        /*0014*/ 	.word	0xfffffffd
	.align		4
        /*0018*/ 	.word	0x00000000
	.align		4
        /*001c*/ 	.word	0xfffffffc


//--------------------- .text._Z13mul_cuda_implPiS_S_m --------------------------
	.section	.text._Z13mul_cuda_implPiS_S_m,"ax",@progbits
	.align	128
        .global         _Z13mul_cuda_implPiS_S_m
        .type           _Z13mul_cuda_implPiS_S_m,@function
        .size           _Z13mul_cuda_implPiS_S_m,(.L_x_2 - _Z13mul_cuda_implPiS_S_m)
        .other          _Z13mul_cuda_implPiS_S_m,@"STO_CUDA_ENTRY STV_DEFAULT"
_Z13mul_cuda_implPiS_S_m:
.text._Z13mul_cuda_implPiS_S_m:
[----:B------:R-:W-:Y:S01]  /*0000*/  LDC R1, c[0x0][0x37c] ;  /* 0x0000df00ff017b82 */ /* 0x000fe20000000800 */
[----:B------:R-:W0:Y:S01]  /*0010*/  S2R R0, SR_CTAID.X ;  /* 0x0000000000007919 */ /* 0x000e220000002500 */
[----:B------:R-:W0:Y:S01]  /*0020*/  LDCU UR4, c[0x0][0x360] ;  /* 0x00006c00ff0477ac */ /* 0x000e220008000800 */
[----:B------:R-:W0:Y:S01]  /*0030*/  S2R R3, SR_TID.X ;  /* 0x0000000000037919 */ /* 0x000e220000002100 */
[----:B------:R-:W1:Y:S01]  /*0040*/  LDCU.64 UR6, c[0x0][0x398] ;  /* 0x00007300ff0677ac */ /* 0x000e620008000a00 */
[----:B0-----:R-:W-:-:S05]  /*0050*/  IMAD R0, R0, UR4, R3 ;  /* 0x0000000400007c24 */ /* 0x001fca000f8e0203 */
[----:B-1----:R-:W-:Y:S02]  /*0060*/  ISETP.GE.U32.AND P0, PT, R0, UR6, PT ;  /* 0x0000000600007c0c */ /* 0x002fe4000bf06070 */
[----:B------:R-:W-:-:S04]  /*0070*/  SHF.R.S32.HI R3, RZ, 0x1f, R0 ;  /* 0x0000001fff037819 */ /* 0x000fc80000011400 */
[----:B------:R-:W-:-:S13]  /*0080*/  ISETP.GE.U32.AND.EX P0, PT, R3, UR7, PT, P0 ;  /* 0x0000000703007c0c */ /* 0x000fda000bf06100 */
[----:B------:R-:W-:Y:S05]  /*0090*/  @P0 EXIT ;  /* 0x000000000000094d */ /* 0x000fea0003800000 */
[----:B------:R-:W0:Y:S01]  /*00a0*/  LDCU.128 UR8, c[0x0][0x380] ;  /* 0x00007000ff0877ac */ /* 0x000e220008000c00 */
[C---:B------:R-:W-:Y:S01]  /*00b0*/  IMAD.SHL.U32 R6, R0.reuse, 0x4, RZ ;  /* 0x0000000400067824 */ /* 0x040fe200078e00ff */
[----:B------:R-:W-:Y:S01]  /*00c0*/  SHF.L.U64.HI R0, R0, 0x2, R3 ;  /* 0x0000000200007819 */ /* 0x000fe20000010203 */
[----:B------:R-:W1:Y:S01]  /*00d0*/  LDCU.64 UR4, c[0x0][0x358] ;  /* 0x00006b00ff0477ac */ /* 0x000e620008000a00 */
[----:B------:R-:W2:Y:S02]  /*00e0*/  LDCU.64 UR6, c[0x0][0x390] ;  /* 0x00007200ff0677ac */ /* 0x000ea40008000a00 */
[C---:B0-----:R-:W-:Y:S02]  /*00f0*/  IADD3 R4, P1, PT, R6.reuse, UR10, RZ ;  /* 0x0000000a06047c10 */ /* 0x041fe4000ff3e0ff */
[----:B------:R-:W-:Y:S02]  /*0100*/  IADD3 R2, P0, PT, R6, UR8, RZ ;  /* 0x0000000806027c10 */ /* 0x000fe4000ff1e0ff */
[----:B------:R-:W-:-:S02]  /*0110*/  IADD3.X R5, PT, PT, R0, UR11, RZ, P1, !PT ;  /* 0x0000000b00057c10 */ /* 0x000fc40008ffe4ff */
[----:B------:R-:W-:-:S04]  /*0120*/  IADD3.X R3, PT, PT, R0, UR9, RZ, P0, !PT ;  /* 0x0000000900037c10 */ /* 0x000fc800087fe4ff */
[----:B-1----:R-:W3:Y:S04]  /*0130*/  LDG.E R5, desc[UR4][R4.64] ;  /* 0x0000000404057981 */ /* 0x002ee8000c1e1900 */
[----:B------:R-:W3:Y:S01]  /*0140*/  LDG.E R2, desc[UR4][R2.64] ;  /* 0x0000000402027981 */ /* 0x000ee2000c1e1900 */
[----:B--2---:R-:W-:-:S04]  /*0150*/  IADD3 R6, P0, PT, R6, UR6, RZ ;  /* 0x0000000606067c10 */ /* 0x004fc8000ff1e0ff */
[----:B------:R-:W-:Y:S01]  /*0160*/  IADD3.X R7, PT, PT, R0, UR7, RZ, P0, !PT ;  /* 0x0000000700077c10 */ /* 0x000fe200087fe4ff */
[----:B---3--:R-:W-:-:S05]  /*0170*/  IMAD R9, R2, R5, RZ ;  /* 0x0000000502097224 */ /* 0x008fca00078e02ff */
[----:B------:R-:W-:Y:S01]  /*0180*/  STG.E desc[UR4][R6.64], R9 ;  /* 0x0000000906007986 */ /* 0x000fe2000c101904 */
[----:B------:R-:W-:Y:S05]  /*0190*/  EXIT ;  /* 0x000000000000794d */ /* 0x000fea0003800000 */
.L_x_0:
[----:B------:R-:W-:-:S00]  /*01a0*/  BRA `(.L_x_0) ;  /* 0xfffffffc00fc7947 */ /* 0x000fc0000383ffff */
[----:B------:R-:W-:-:S00]  /*01b0*/  NOP ;  /* 0x0000000000007918 */ /* 0x000fc00000000000 */
        /* <DEDUP_REMOVED lines=12> */
.L_x_2:


//--------------------- .text._Z14mul2_cuda_implPim --------------------------
	.section	.text._Z14mul2_cuda_implPim,"ax",@progbits
	.align	128
        .global         _Z14mul2_cuda_implPim
        .type           _Z14mul2_cuda_implPim,@function
        .size           _Z14mul2_cuda_implPim,(.L_x_3 - _Z14mul2_cuda_implPim)
        .other          _Z14mul2_cuda_implPim,@"STO_CUDA_ENTRY STV_DEFAULT"
_Z14mul2_cuda_implPim:
.text._Z14mul2_cuda_implPim:
        /* <DEDUP_REMOVED lines=10> */
[----:B------:R-:W0:Y:S01]  /*00a0*/  LDCU.64 UR6, c[0x0][0x380] ;  /* 0x00007000ff0677ac */ /* 0x000e220008000a00 */
[----:B------:R-:W1:Y:S01]  /*00b0*/  LDCU.64 UR4, c[0x0][0x358] ;  /* 0x00006b00ff0477ac */ /* 0x000e620008000a00 */
[----:B0-----:R-:W-:-:S04]  /*00c0*/  LEA R2, P0, R0, UR6, 0x2 ;  /* 0x0000000600027c11 */ /* 0x001fc8000f8010ff */
[----:B------:R-:W-:-:S05]  /*00d0*/  LEA.HI.X R3, R0, UR7, R3, 0x2, P0 ;  /* 0x0000000700037c11 */ /* 0x000fca00080f1403 */
[----:B-1----:R-:W2:Y:S02]  /*00e0*/  LDG.E R0, desc[UR4][R2.64] ;  /* 0x0000000402007981 */ /* 0x002ea4000c1e1900 */
[----:B--2---:R-:W-:-:S05]  /*00f0*/  IMAD.SHL.U32 R5, R0, 0x2, RZ ;  /* 0x0000000200057824 */ /* 0x004fca00078e00ff */
[----:B------:R-:W-:Y:S01]  /*0100*/  STG.E desc[UR4][R2.64], R5 ;  /* 0x0000000502007986 */ /* 0x000fe2000c101904 */
[----:B------:R-:W-:Y:S05]  /*0110*/  EXIT ;  /* 0x000000000000794d */ /* 0x000fea0003800000 */
.L_x_1:
        /* <DEDUP_REMOVED lines=14> */
.L_x_3:


//--------------------- .nv.shared.reserved.0     --------------------------
	.section	.nv.shared.reserved.0,"aw",@nobits
	.weak		__nv_reservedSMEM_offset_0_alias
	.size		__nv_reservedSMEM_offset_0_alias, 0, 64
	.other		__nv_reservedSMEM_offset_0_alias,@"STO_CUDA_RESERVED_SHARED STV_DEFAULT"
__nv_reservedSMEM_offset_0_alias:
	.zero		0
	.zero		64


//--------------------- .nv.constant0._Z13mul_cuda_implPiS_S_m --------------------------
	.section	.nv.constant0._Z13mul_cuda_implPiS_S_m,"a",@progbits
	.sectionflags	@""
	.align	4
.nv.constant0._Z13mul_cuda_implPiS_S_m:
	.zero		928


//--------------------- .nv.constant0._Z14mul2_cuda_implPim --------------------------
	.section	.nv.constant0._Z14mul2_cuda_implPim,"a",@progbits
	.sectionflags	@""
	.align	4
.nv.constant0._Z14mul2_cuda_implPim:
	.zero		912


//--------------------- SYMBOLS --------------------------

	.type		.nv.reservedSmem.offset0,@object
	.size		.nv.reservedSmem.offset0,0x4
